//
// Generated by NVIDIA NVVM Compiler
//
// Compiler Build ID: CL-36424714
// Cuda compilation tools, release 13.0, V13.0.88
// Based on NVVM 20.0.0
//

.version 9.0
.target sm_100
.address_size 64

	// .globl	_Z12findkeywordsPciS_PiiP4findiS0_

.visible .entry _Z12findkeywordsPciS_PiiP4findiS0_(
	.param .u64 .ptr .align 1 _Z12findkeywordsPciS_PiiP4findiS0__param_0,
	.param .u32 _Z12findkeywordsPciS_PiiP4findiS0__param_1,
	.param .u64 .ptr .align 1 _Z12findkeywordsPciS_PiiP4findiS0__param_2,
	.param .u64 .ptr .align 1 _Z12findkeywordsPciS_PiiP4findiS0__param_3,
	.param .u32 _Z12findkeywordsPciS_PiiP4findiS0__param_4,
	.param .u64 .ptr .align 1 _Z12findkeywordsPciS_PiiP4findiS0__param_5,
	.param .u32 _Z12findkeywordsPciS_PiiP4findiS0__param_6,
	.param .u64 .ptr .align 1 _Z12findkeywordsPciS_PiiP4findiS0__param_7
)
{
	.reg .pred 	%p<10>;
	.reg .b16 	%rs<7>;
	.reg .b32 	%r<23>;
	.reg .b64 	%rd<30>;

	ld.param.u64 	%rd13, [_Z12findkeywordsPciS_PiiP4findiS0__param_0];
	ld.param.u32 	%r11, [_Z12findkeywordsPciS_PiiP4findiS0__param_1];
	ld.param.u64 	%rd16, [_Z12findkeywordsPciS_PiiP4findiS0__param_2];
	ld.param.u64 	%rd14, [_Z12findkeywordsPciS_PiiP4findiS0__param_3];
	ld.param.u32 	%r12, [_Z12findkeywordsPciS_PiiP4findiS0__param_4];
	ld.param.u64 	%rd15, [_Z12findkeywordsPciS_PiiP4findiS0__param_5];
	ld.param.u32 	%r13, [_Z12findkeywordsPciS_PiiP4findiS0__param_6];
	ld.param.u64 	%rd17, [_Z12findkeywordsPciS_PiiP4findiS0__param_7];
	cvta.to.global.u64 	%rd1, %rd17;
	cvta.to.global.u64 	%rd2, %rd16;
	min.s32 	%r14, %r11, %r12;
	setp.lt.s32 	%p1, %r14, 1;
	@%p1 bra 	$L__BB0_12;
	cvta.to.global.u64 	%rd3, %rd15;
	add.s64 	%rd4, %rd2, 1;
	cvta.to.global.u64 	%rd5, %rd14;
	cvta.to.global.u64 	%rd6, %rd13;
	mov.b32 	%r19, 0;
$L__BB0_2:
	cvt.u64.u32 	%rd18, %r19;
	add.s64 	%rd7, %rd6, %rd18;
	mov.b32 	%r20, 0;
$L__BB0_3:
	mul.wide.u32 	%rd19, %r20, 4;
	add.s64 	%rd20, %rd5, %rd19;
	ld.global.u32 	%r3, [%rd20];
	cvt.s64.s32 	%rd21, %r3;
	add.s64 	%rd22, %rd2, %rd21;
	ld.global.u8 	%rs6, [%rd22];
	setp.eq.s16 	%p2, %rs6, 0;
	@%p2 bra 	$L__BB0_7;
	add.s64 	%rd29, %rd4, %rd21;
	mov.u64 	%rd28, %rd7;
	mov.u32 	%r21, %r19;
$L__BB0_5:
	ld.global.u8 	%rs4, [%rd28];
	setp.ne.s16 	%p3, %rs4, %rs6;
	setp.ge.s32 	%p4, %r21, %r11;
	or.pred  	%p5, %p4, %p3;
	@%p5 bra 	$L__BB0_10;
	ld.global.u8 	%rs6, [%rd29];
	setp.ne.s16 	%p6, %rs6, 0;
	add.s64 	%rd29, %rd29, 1;
	add.s32 	%r21, %r21, 1;
	add.s64 	%rd28, %rd28, 1;
	@%p6 bra 	$L__BB0_5;
$L__BB0_7:
	ld.global.u32 	%r22, [%rd1];
	setp.ge.s32 	%p7, %r22, %r13;
	@%p7 bra 	$L__BB0_9;
	mul.wide.s32 	%rd24, %r22, 8;
	add.s64 	%rd25, %rd3, %rd24;
	st.global.u32 	[%rd25], %r19;
	ld.global.u32 	%r17, [%rd1];
	mul.wide.s32 	%rd26, %r17, 8;
	add.s64 	%rd27, %rd3, %rd26;
	st.global.u32 	[%rd27+4], %r20;
	ld.global.u32 	%r22, [%rd1];
$L__BB0_9:
	add.s32 	%r18, %r22, 1;
	st.global.u32 	[%rd1], %r18;
$L__BB0_10:
	add.s32 	%r20, %r20, 1;
	setp.ne.s32 	%p8, %r20, %r12;
	@%p8 bra 	$L__BB0_3;
	add.s32 	%r19, %r19, 1;
	setp.ne.s32 	%p9, %r19, %r11;
	@%p9 bra 	$L__BB0_2;
$L__BB0_12:
	ret;

}


// ===== COMPILED SASS (sm_100) =====

	.target	sm_100

	.elftype	@"ET_EXEC"


//--------------------- .note.nv.tkinfo           --------------------------
	.section	.note.nv.tkinfo,"",@"SHT_NOTE"
	.sectionflags	@"SHF_NOTE_NV_TKINFO"
	.tkinfo
        /*0018*/ 	.word	0x00000002
        /*0030*/ 	.string	""
        /*0030*/ 	.string	"ptxas"
        /*0030*/ 	.string	"Cuda compilation tools, release 13.0, V13.0.88"
        /*0030*/ 	.string	"Build cuda_13.0.r13.0/compiler.36424714_0"
        /*0030*/ 	.string	"-arch sm_100 -m 64 "



//--------------------- .note.nv.cuinfo           --------------------------
	.section	.note.nv.cuinfo,"",@"SHT_NOTE"
	.sectionflags	@"SHF_NOTE_NV_CUINFO"
        /*0018*/ 	.short	0x0002
        /*001a*/ 	.short	0x0064
        /*001c*/ 	.short	0x0082
	.zero		2


//--------------------- .nv.info                  --------------------------
	.section	.nv.info,"",@"SHT_CUDA_INFO"
	.align	4


	//----- nvinfo : EIATTR_REGCOUNT
	.align		4
        /*0000*/ 	.byte	0x04, 0x2f
        /*0002*/ 	.short	(.L_1 - .L_0)
	.align		4
.L_0:
        /*0004*/ 	.word	index@(_Z12findkeywordsPciS_PiiP4findiS0_)
        /*0008*/ 	.word	0x00000010


	//----- nvinfo : EIATTR_FRAME_SIZE
	.align		4
.L_1:
        /*000c*/ 	.byte	0x04, 0x11
        /*000e*/ 	.short	(.L_3 - .L_2)
	.align		4
.L_2:
        /*0010*/ 	.word	index@(_Z12findkeywordsPciS_PiiP4findiS0_)
        /*0014*/ 	.word	0x00000000


	//----- nvinfo : EIATTR_MIN_STACK_SIZE
	.align		4
.L_3:
        /*0018*/ 	.byte	0x04, 0x12
        /*001a*/ 	.short	(.L_5 - .L_4)
	.align		4
.L_4:
        /*001c*/ 	.word	index@(_Z12findkeywordsPciS_PiiP4findiS0_)
        /*0020*/ 	.word	0x00000000
.L_5:


//--------------------- .nv.compat                --------------------------
	.section	.nv.compat,"",@"SHT_CUDA_COMPAT_INFO"
	.align	4
        /*0000*/ 	.byte	0x02, 0x09, 0x00, 0x00, 0x02, 0x02, 0x01, 0x00, 0x02, 0x05, 0x05, 0x00, 0x03, 0x07, 0x01, 0x01
        /*0010*/ 	.byte	0x02, 0x03, 0x00, 0x00, 0x02, 0x06, 0x01, 0x00, 0x04, 0x0b, 0x08, 0x00, 0x09, 0x00, 0x00, 0x00
        /*0020*/ 	.byte	0x00, 0x00, 0x00, 0x00


//--------------------- .nv.info._Z12findkeywordsPciS_PiiP4findiS0_ --------------------------
	.section	.nv.info._Z12findkeywordsPciS_PiiP4findiS0_,"",@"SHT_CUDA_INFO"
	.sectionflags	@""
	.align	4


	//----- nvinfo : EIATTR_CUDA_API_VERSION
	.align		4
        /*0000*/ 	.byte	0x04, 0x37
        /*0002*/ 	.short	(.L_7 - .L_6)
.L_6:
        /*0004*/ 	.word	0x00000082


	//----- nvinfo : EIATTR_KPARAM_INFO
	.align		4
.L_7:
        /*0008*/ 	.byte	0x04, 0x17
        /*000a*/ 	.short	(.L_9 - .L_8)
.L_8:
        /*000c*/ 	.word	0x00000000
        /*0010*/ 	.short	0x0007
        /*0012*/ 	.short	0x0038
        /*0014*/ 	.byte	0x00, 0xf5, 0x21, 0x00


	//----- nvinfo : EIATTR_KPARAM_INFO
	.align		4
.L_9:
        /*0018*/ 	.byte	0x04, 0x17
        /*001a*/ 	.short	(.L_11 - .L_10)
.L_10:
        /*001c*/ 	.word	0x00000000
        /*0020*/ 	.short	0x0006
        /*0022*/ 	.short	0x0030
        /*0024*/ 	.byte	0x00, 0xf0, 0x11, 0x00


	//----- nvinfo : EIATTR_KPARAM_INFO
	.align		4
.L_11:
        /*0028*/ 	.byte	0x04, 0x17
        /*002a*/ 	.short	(.L_13 - .L_12)
.L_12:
        /*002c*/ 	.word	0x00000000
        /*0030*/ 	.short	0x0005
        /*0032*/ 	.short	0x0028
        /*0034*/ 	.byte	0x00, 0xf5, 0x21, 0x00


	//----- nvinfo : EIATTR_KPARAM_INFO
	.align		4
.L_13:
        /*0038*/ 	.byte	0x04, 0x17
        /*003a*/ 	.short	(.L_15 - .L_14)
.L_14:
        /*003c*/ 	.word	0x00000000
        /*0040*/ 	.short	0x0004
        /*0042*/ 	.short	0x0020
        /*0044*/ 	.byte	0x00, 0xf0, 0x11, 0x00


	//----- nvinfo : EIATTR_KPARAM_INFO
	.align		4
.L_15:
        /*0048*/ 	.byte	0x04, 0x17
        /*004a*/ 	.short	(.L_17 - .L_16)
.L_16:
        /*004c*/ 	.word	0x00000000
        /*0050*/ 	.short	0x0003
        /*0052*/ 	.short	0x0018
        /*0054*/ 	.byte	0x00, 0xf5, 0x21, 0x00


	//----- nvinfo : EIATTR_KPARAM_INFO
	.align		4
.L_17:
        /*0058*/ 	.byte	0x04, 0x17
        /*005a*/ 	.short	(.L_19 - .L_18)
.L_18:
        /*005c*/ 	.word	0x00000000
        /*0060*/ 	.short	0x0002
        /*0062*/ 	.short	0x0010
        /*0064*/ 	.byte	0x00, 0xf5, 0x21, 0x00


	//----- nvinfo : EIATTR_KPARAM_INFO
	.align		4
.L_19:
        /*0068*/ 	.byte	0x04, 0x17
        /*006a*/ 	.short	(.L_21 - .L_20)
.L_20:
        /*006c*/ 	.word	0x00000000
        /*0070*/ 	.short	0x0001
        /*0072*/ 	.short	0x0008
        /*0074*/ 	.byte	0x00, 0xf0, 0x11, 0x00


	//----- nvinfo : EIATTR_KPARAM_INFO
	.align		4
.L_21:
        /*0078*/ 	.byte	0x04, 0x17
        /*007a*/ 	.short	(.L_23 - .L_22)
.L_22:
        /*007c*/ 	.word	0x00000000
        /*0080*/ 	.short	0x0000
        /*0082*/ 	.short	0x0000
        /*0084*/ 	.byte	0x00, 0xf5, 0x21, 0x00


	//----- nvinfo : EIATTR_SPARSE_MMA_MASK
	.align		4
.L_23:
        /*0088*/ 	.byte	0x03, 0x50
        /*008a*/ 	.short	0x0000


	//----- nvinfo : EIATTR_MAXREG_COUNT
	.align		4
        /*008c*/ 	.byte	0x03, 0x1b
        /*008e*/ 	.short	0x00ff


	//----- nvinfo : EIATTR_MERCURY_ISA_VERSION
	.align		4
        /*0090*/ 	.byte	0x03, 0x5f
        /*0092*/ 	.short	0x0101


	//----- nvinfo : EIATTR_VRC_CTA_INIT_COUNT
	.align		4
        /*0094*/ 	.byte	0x02, 0x4a
	.zero		1
	.zero		1


	//----- nvinfo : EIATTR_EXIT_INSTR_OFFSETS
	.align		4
        /*0098*/ 	.byte	0x04, 0x1c
        /*009a*/ 	.short	(.L_25 - .L_24)


	//   ....[0]....
.L_24:
        /*009c*/ 	.word	0x00000050


	//   ....[1]....
        /*00a0*/ 	.word	0x00000440


	//----- nvinfo : EIATTR_CBANK_PARAM_SIZE
	.align		4
.L_25:
        /*00a4*/ 	.byte	0x03, 0x19
        /*00a6*/ 	.short	0x0040


	//----- nvinfo : EIATTR_PARAM_CBANK
	.align		4
        /*00a8*/ 	.byte	0x04, 0x0a
        /*00aa*/ 	.short	(.L_27 - .L_26)
	.align		4
.L_26:
        /*00ac*/ 	.word	index@(.nv.constant0._Z12findkeywordsPciS_PiiP4findiS0_)
        /*00b0*/ 	.short	0x0380
        /*00b2*/ 	.short	0x0040


	//----- nvinfo : EIATTR_SW_WAR
	.align		4
.L_27:
        /*00b4*/ 	.byte	0x04, 0x36
        /*00b6*/ 	.short	(.L_29 - .L_28)
.L_28:
        /*00b8*/ 	.word	0x00000008
.L_29:


//--------------------- .nv.callgraph             --------------------------
	.section	.nv.callgraph,"",@"SHT_CUDA_CALLGRAPH"
	.align	4
	.sectionentsize	8
	.align		4
        /*0000*/ 	.word	0x00000000
	.align		4
        /*0004*/ 	.word	0xffffffff
	.align		4
        /*0008*/ 	.word	0x00000000
	.align		4
        /*000c*/ 	.word	0xfffffffe
	.align		4
        /*0010*/ 	.word	0x00000000
	.align		4
        /*0014*/ 	.word	0xfffffffd
	.align		4
        /*0018*/ 	.word	0x00000000
	.align		4
        /*001c*/ 	.word	0xfffffffc


//--------------------- .text._Z12findkeywordsPciS_PiiP4findiS0_ --------------------------
	.section	.text._Z12findkeywordsPciS_PiiP4findiS0_,"ax",@progbits
	.align	128
        .global         _Z12findkeywordsPciS_PiiP4findiS0_
        .type           _Z12findkeywordsPciS_PiiP4findiS0_,@function
        .size           _Z12findkeywordsPciS_PiiP4findiS0_,(.L_x_7 - _Z12findkeywordsPciS_PiiP4findiS0_)
        .other          _Z12findkeywordsPciS_PiiP4findiS0_,@"STO_CUDA_ENTRY STV_DEFAULT"
_Z12findkeywordsPciS_PiiP4findiS0_:
.text._Z12findkeywordsPciS_PiiP4findiS0_:
[----:B------:R-:W-:Y:S08]  /*0000*/  LDC R1, c[0x0][0x37c] ;  /* 0x0000df00ff017b82 */ /* 0x000ff00000000800 */
[----:B------:R-:W0:Y:S01]  /*0010*/  LDC R0, c[0x0][0x3a0] ;  /* 0x0000e800ff007b82 */ /* 0x000e220000000800 */
[----:B------:R-:W0:Y:S02]  /*0020*/  LDCU UR4, c[0x0][0x388] ;  /* 0x00007100ff0477ac */ /* 0x000e240008000800 */
[----:B0-----:R-:W-:-:S04]  /*0030*/  VIMNMX R0, PT, PT, R0, UR4, PT ;  /* 0x0000000400007c48 */ /* 0x001fc8000bfe0100 */
[----:B------:R-:W-:-:S13]  /*0040*/  ISETP.GE.AND P0, PT, R0, 0x1, PT ;  /* 0x000000010000780c */ /* 0x000fda0003f06270 */
[----:B------:R-:W-:Y:S05]  /*0050*/  @!P0 EXIT ;  /* 0x000000000000894d */ /* 0x000fea0003800000 */
[----:B------:R-:W-:Y:S01]  /*0060*/  IMAD.MOV.U32 R0, RZ, RZ, RZ ;  /* 0x000000ffff007224 */ /* 0x000fe200078e00ff */
[----:B------:R-:W0:Y:S01]  /*0070*/  LDCU.64 UR4, c[0x0][0x358] ;  /* 0x00006b00ff0477ac */ /* 0x000e220008000a00 */
[----:B------:R-:W-:-:S05]  /*0080*/  NOP ;  /* 0x0000000000007918 */ /* 0x000fca0000000000 */
.L_x_5:
[----:B-1----:R-:W1:Y:S01]  /*0090*/  LDCU.64 UR6, c[0x0][0x380] ;  /* 0x00007000ff0677ac */ /* 0x002e620008000a00 */
[----:B------:R-:W-:Y:S01]  /*00a0*/  IMAD.MOV.U32 R3, RZ, RZ, RZ ;  /* 0x000000ffff037224 */ /* 0x000fe200078e00ff */
[----:B-1----:R-:W-:-:S05]  /*00b0*/  IADD3 R2, P0, PT, R0, UR6, RZ ;  /* 0x0000000600027c10 */ /* 0x002fca000ff1e0ff */
[----:B------:R-:W-:-:S08]  /*00c0*/  IMAD.X R4, RZ, RZ, UR7, P0 ;  /* 0x00000007ff047e24 */ /* 0x000fd000080e06ff */
.L_x_4:
[----:B-1----:R-:W1:Y:S01]  /*00d0*/  LDC.64 R6, c[0x0][0x398] ;  /* 0x0000e600ff067b82 */ /* 0x002e620000000a00 */
[----:B------:R-:W2:Y:S01]  /*00e0*/  LDCU.64 UR6, c[0x0][0x390] ;  /* 0x00007200ff0677ac */ /* 0x000ea20008000a00 */
[----:B-1----:R-:W-:-:S06]  /*00f0*/  IMAD.WIDE.U32 R6, R3, 0x4, R6 ;  /* 0x0000000403067825 */ /* 0x002fcc00078e0006 */
[----:B0-----:R-:W3:Y:S02]  /*0100*/  LDG.E R6, desc[UR4][R6.64] ;  /* 0x0000000406067981 */ /* 0x001ee4000c1e1900 */
[----:B---3--:R-:W-:Y:S02]  /*0110*/  SHF.R.S32.HI R13, RZ, 0x1f, R6 ;  /* 0x0000001fff0d7819 */ /* 0x008fe40000011406 */
[----:B--2---:R-:W-:-:S04]  /*0120*/  IADD3 R8, P0, PT, R6, UR6, RZ ;  /* 0x0000000606087c10 */ /* 0x004fc8000ff1e0ff */
[----:B------:R-:W-:-:S05]  /*0130*/  IADD3.X R9, PT, PT, R13, UR7, RZ, P0, !PT ;  /* 0x000000070d097c10 */ /* 0x000fca00087fe4ff */
[----:B------:R-:W2:Y:S02]  /*0140*/  LDG.E.U8 R8, desc[UR4][R8.64] ;  /* 0x0000000408087981 */ /* 0x000ea4000c1e1100 */
[----:B--2---:R-:W-:-:S13]  /*0150*/  ISETP.NE.AND P0, PT, R8, RZ, PT ;  /* 0x000000ff0800720c */ /* 0x004fda0003f05270 */
[----:B------:R-:W-:Y:S05]  /*0160*/  @!P0 BRA `(.L_x_0) ;  /* 0x00000000005c8947 */ /* 0x000fea0003800000 */
[----:B------:R-:W-:Y:S01]  /*0170*/  IADD3.X R12, P0, PT, R6, UR6, RZ, PT, !PT ;  /* 0x00000006060c7c10 */ /* 0x000fe2000bf1e4ff */
[----:B------:R-:W-:Y:S01]  /*0180*/  IMAD.MOV.U32 R10, RZ, RZ, R2 ;  /* 0x000000ffff0a7224 */ /* 0x000fe200078e0002 */
[----:B------:R-:W0:Y:S01]  /*0190*/  LDCU UR8, c[0x0][0x388] ;  /* 0x00007100ff0877ac */ /* 0x000e220008000800 */
[----:B------:R-:W-:Y:S01]  /*01a0*/  IMAD.MOV.U32 R11, RZ, RZ, R4 ;  /* 0x000000ffff0b7224 */ /* 0x000fe200078e0004 */
[----:B------:R-:W-:Y:S01]  /*01b0*/  IADD3.X R13, PT, PT, R13, UR7, RZ, P0, !PT ;  /* 0x000000070d0d7c10 */ /* 0x000fe200087fe4ff */
[----:B------:R-:W-:-:S08]  /*01c0*/  IMAD.MOV.U32 R5, RZ, RZ, R0 ;  /* 0x000000ffff057224 */ /* 0x000fd000078e0000 */
.L_x_2:
[----:B------:R-:W-:Y:S02]  /*01d0*/  IMAD.MOV.U32 R6, RZ, RZ, R10 ;  /* 0x000000ffff067224 */ /* 0x000fe400078e000a */
[----:B------:R-:W-:-:S05]  /*01e0*/  IMAD.MOV.U32 R7, RZ, RZ, R11 ;  /* 0x000000ffff077224 */ /* 0x000fca00078e000b */
[----:B------:R-:W2:Y:S01]  /*01f0*/  LDG.E.U8 R6, desc[UR4][R6.64] ;  /* 0x0000000406067981 */ /* 0x000ea2000c1e1100 */
[----:B------:R-:W-:-:S04]  /*0200*/  PRMT R9, R8, 0x9910, RZ ;  /* 0x0000991008097816 */ /* 0x000fc800000000ff */
[----:B--2---:R-:W-:-:S04]  /*0210*/  ISETP.NE.AND P0, PT, R6, R9, PT ;  /* 0x000000090600720c */ /* 0x004fc80003f05270 */
[----:B0-----:R-:W-:-:S13]  /*0220*/  ISETP.GE.OR P0, PT, R5, UR8, P0 ;  /* 0x0000000805007c0c */ /* 0x001fda0008706670 */
[----:B------:R-:W-:Y:S05]  /*0230*/  @P0 BRA `(.L_x_1) ;  /* 0x0000000000600947 */ /* 0x000fea0003800000 */
[----:B------:R-:W-:Y:S01]  /*0240*/  MOV R6, R12 ;  /* 0x0000000c00067202 */ /* 0x000fe20000000f00 */
[----:B------:R-:W-:-:S05]  /*0250*/  IMAD.MOV.U32 R7, RZ, RZ, R13 ;  /* 0x000000ffff077224 */ /* 0x000fca00078e000d */
[----:B------:R-:W2:Y:S01]  /*0260*/  LDG.E.U8 R8, desc[UR4][R6.64] ;  /* 0x0000000406087981 */ /* 0x000ea2000c1e1100 */
[----:B------:R-:W-:Y:S01]  /*0270*/  IADD3 R10, P2, PT, R10, 0x1, RZ ;  /* 0x000000010a0a7810 */ /* 0x000fe20007f5e0ff */
[----:B------:R-:W-:Y:S01]  /*0280*/  VIADD R5, R5, 0x1 ;  /* 0x0000000105057836 */ /* 0x000fe20000000000 */
[----:B------:R-:W-:-:S03]  /*0290*/  IADD3 R12, P1, PT, R12, 0x1, RZ ;  /* 0x000000010c0c7810 */ /* 0x000fc60007f3e0ff */
[----:B------:R-:W-:Y:S02]  /*02a0*/  IMAD.X R11, RZ, RZ, R11, P2 ;  /* 0x000000ffff0b7224 */ /* 0x000fe400010e060b */
[----:B------:R-:W-:Y:S01]  /*02b0*/  IMAD.X R13, RZ, RZ, R13, P1 ;  /* 0x000000ffff0d7224 */ /* 0x000fe200008e060d */
[----:B--2---:R-:W-:-:S13]  /*02c0*/  ISETP.NE.AND P0, PT, R8, RZ, PT ;  /* 0x000000ff0800720c */ /* 0x004fda0003f05270 */
[----:B------:R-:W-:Y:S05]  /*02d0*/  @P0 BRA `(.L_x_2) ;  /* 0xfffffffc00bc0947 */ /* 0x000fea000383ffff */
.L_x_0:
[----:B------:R-:W0:Y:S01]  /*02e0*/  LDC.64 R6, c[0x0][0x3b8] ;  /* 0x0000ee00ff067b82 */ /* 0x000e220000000a00 */
[----:B------:R-:W1:Y:S01]  /*02f0*/  LDCU UR6, c[0x0][0x3b0] ;  /* 0x00007600ff0677ac */ /* 0x000e620008000800 */
[----:B0-----:R-:W1:Y:S02]  /*0300*/  LDG.E R5, desc[UR4][R6.64] ;  /* 0x0000000406057981 */ /* 0x001e64000c1e1900 */
[----:B-1----:R-:W-:-:S13]  /*0310*/  ISETP.GE.AND P0, PT, R5, UR6, PT ;  /* 0x0000000605007c0c */ /* 0x002fda000bf06270 */
[----:B------:R-:W-:Y:S05]  /*0320*/  @P0 BRA `(.L_x_3) ;  /* 0x00000000001c0947 */ /* 0x000fea0003800000 */
[----:B------:R-:W0:Y:S02]  /*0330*/  LDC.64 R10, c[0x0][0x3a8] ;  /* 0x0000ea00ff0a7b82 */ /* 0x000e240000000a00 */
[----:B0-----:R-:W-:-:S05]  /*0340*/  IMAD.WIDE R8, R5, 0x8, R10 ;  /* 0x0000000805087825 */ /* 0x001fca00078e020a */
[----:B------:R0:W-:Y:S04]  /*0350*/  STG.E desc[UR4][R8.64], R0 ;  /* 0x0000000008007986 */ /* 0x0001e8000c101904 */
[----:B------:R-:W2:Y:S02]  /*0360*/  LDG.E R5, desc[UR4][R6.64] ;  /* 0x0000000406057981 */ /* 0x000ea4000c1e1900 */
[----:B--2---:R-:W-:-:S05]  /*0370*/  IMAD.WIDE R10, R5, 0x8, R10 ;  /* 0x00000008050a7825 */ /* 0x004fca00078e020a */
[----:B------:R0:W-:Y:S04]  /*0380*/  STG.E desc[UR4][R10.64+0x4], R3 ;  /* 0x000004030a007986 */ /* 0x0001e8000c101904 */
[----:B------:R0:W5:Y:S02]  /*0390*/  LDG.E R5, desc[UR4][R6.64] ;  /* 0x0000000406057981 */ /* 0x000164000c1e1900 */
.L_x_3:
[----:B-----5:R-:W-:-:S05]  /*03a0*/  IADD3 R5, PT, PT, R5, 0x1, RZ ;  /* 0x0000000105057810 */ /* 0x020fca0007ffe0ff */
[----:B------:R1:W-:Y:S02]  /*03b0*/  STG.E desc[UR4][R6.64], R5 ;  /* 0x0000000506007986 */ /* 0x0003e4000c101904 */
.L_x_1:
[----:B------:R-:W2:Y:S01]  /*03c0*/  LDCU UR6, c[0x0][0x3a0] ;  /* 0x00007400ff0677ac */ /* 0x000ea20008000800 */
[----:B0-----:R-:W-:-:S05]  /*03d0*/  VIADD R3, R3, 0x1 ;  /* 0x0000000103037836 */ /* 0x001fca0000000000 */
[----:B--2---:R-:W-:-:S13]  /*03e0*/  ISETP.NE.AND P0, PT, R3, UR6, PT ;  /* 0x0000000603007c0c */ /* 0x004fda000bf05270 */
[----:B------:R-:W-:Y:S05]  /*03f0*/  @P0 BRA `(.L_x_4) ;  /* 0xfffffffc00340947 */ /* 0x000fea000383ffff */
[----:B------:R-:W0:Y:S01]  /*0400*/  LDCU UR6, c[0x0][0x388] ;  /* 0x00007100ff0677ac */ /* 0x000e220008000800 */
[----:B------:R-:W-:-:S05]  /*0410*/  VIADD R0, R0, 0x1 ;  /* 0x0000000100007836 */ /* 0x000fca0000000000 */
[----:B0-----:R-:W-:-:S13]  /*0420*/  ISETP.NE.AND P0, PT, R0, UR6, PT ;  /* 0x0000000600007c0c */ /* 0x001fda000bf05270 */
[----:B------:R-:W-:Y:S05]  /*0430*/  @P0 BRA `(.L_x_5) ;  /* 0xfffffffc00140947 */ /* 0x000fea000383ffff */
[----:B------:R-:W-:Y:S05]  /*0440*/  EXIT ;  /* 0x000000000000794d */ /* 0x000fea0003800000 */
.L_x_6:
[----:B------:R-:W-:-:S00]  /*0450*/  BRA `(.L_x_6) ;  /* 0xfffffffc00fc7947 */ /* 0x000fc0000383ffff */
[----:B------:R-:W-:-:S00]  /*0460*/  NOP ;  /* 0x0000000000007918 */ /* 0x000fc00000000000 */
        /* <DEDUP_REMOVED lines=9> */
.L_x_7:


//--------------------- .nv.shared.reserved.0     --------------------------
	.section	.nv.shared.reserved.0,"aw",@nobits
	.weak		__nv_reservedSMEM_offset_0_alias
	.size		__nv_reservedSMEM_offset_0_alias, 0, 64
	.other		__nv_reservedSMEM_offset_0_alias,@"STO_CUDA_RESERVED_SHARED STV_DEFAULT"
__nv_reservedSMEM_offset_0_alias:
	.zero		0
	.zero		64


//--------------------- .nv.constant0._Z12findkeywordsPciS_PiiP4findiS0_ --------------------------
	.section	.nv.constant0._Z12findkeywordsPciS_PiiP4findiS0_,"a",@progbits
	.sectionflags	@""
	.align	4
.nv.constant0._Z12findkeywordsPciS_PiiP4findiS0_:
	.zero		960


//--------------------- SYMBOLS --------------------------

	.type		.nv.reservedSmem.offset0,@object
	.size		.nv.reservedSmem.offset0,0x4
